//
// Generated by NVIDIA NVVM Compiler
//
// Compiler Build ID: CL-36424714
// Cuda compilation tools, release 13.0, V13.0.88
// Based on NVVM 20.0.0
//

.version 9.0
.target sm_100
.address_size 64

	// .globl	_Z5msortPiS_i

.visible .entry _Z5msortPiS_i(
	.param .u64 .ptr .align 1 _Z5msortPiS_i_param_0,
	.param .u64 .ptr .align 1 _Z5msortPiS_i_param_1,
	.param .u32 _Z5msortPiS_i_param_2
)
{
	.reg .pred 	%p<46>;
	.reg .b32 	%r<171>;
	.reg .b32 	%f<26>;
	.reg .b64 	%rd<30>;

	ld.param.u64 	%rd7, [_Z5msortPiS_i_param_0];
	ld.param.u64 	%rd8, [_Z5msortPiS_i_param_1];
	ld.param.u32 	%r83, [_Z5msortPiS_i_param_2];
	cvta.to.global.u64 	%rd1, %rd7;
	cvta.to.global.u64 	%rd2, %rd8;
	mov.u32 	%r86, %tid.x;
	mov.u32 	%r87, %ctaid.x;
	mov.u32 	%r88, %ntid.x;
	mad.lo.s32 	%r1, %r87, %r88, %r86;
	cvt.rn.f32.s32 	%f1, %r83;
	setp.lt.s32 	%p1, %r83, 1;
	mul.f32 	%f2, %f1, 0f4B000000;
	selp.f32 	%f3, %f2, %f1, %p1;
	selp.f32 	%f4, 0fC1B80000, 0f00000000, %p1;
	mov.b32 	%r89, %f3;
	add.s32 	%r90, %r89, -1060439283;
	and.b32  	%r91, %r90, -8388608;
	sub.s32 	%r92, %r89, %r91;
	mov.b32 	%f5, %r92;
	cvt.rn.f32.s32 	%f6, %r91;
	fma.rn.f32 	%f7, %f6, 0f34000000, %f4;
	add.f32 	%f8, %f5, 0fBF800000;
	fma.rn.f32 	%f9, %f8, 0f3DC6B27F, 0fBE2C7F30;
	fma.rn.f32 	%f10, %f9, %f8, 0f3E2FCF2A;
	fma.rn.f32 	%f11, %f10, %f8, 0fBE374E43;
	fma.rn.f32 	%f12, %f11, %f8, 0f3E520BF4;
	fma.rn.f32 	%f13, %f12, %f8, 0fBE763C8B;
	fma.rn.f32 	%f14, %f13, %f8, 0f3E93BF99;
	fma.rn.f32 	%f15, %f14, %f8, 0fBEB8AA49;
	fma.rn.f32 	%f16, %f15, %f8, 0f3EF6384A;
	fma.rn.f32 	%f17, %f16, %f8, 0fBF38AA3B;
	mul.f32 	%f18, %f8, %f17;
	mul.f32 	%f19, %f8, %f18;
	fma.rn.f32 	%f20, %f8, 0f3FB8AA3B, %f19;
	add.f32 	%f21, %f7, %f20;
	setp.gt.u32 	%p2, %r89, 2139095039;
	fma.rn.f32 	%f22, %f3, 0f7F800000, 0f7F800000;
	selp.f32 	%f23, %f22, %f21, %p2;
	setp.eq.f32 	%p3, %f3, 0f00000000;
	cvt.rpi.f32.f32 	%f24, %f23;
	selp.f32 	%f25, 0fFF800000, %f24, %p3;
	cvt.rzi.s32.f32 	%r2, %f25;
	and.b32  	%r3, %r2, 3;
	and.b32  	%r4, %r2, 2147483644;
	setp.eq.s32 	%p4, %r3, 2;
	selp.b32 	%r5, 1, 2, %p4;
	mov.b32 	%r141, 1;
	mov.b32 	%r140, 0;
$L__BB0_1:
	and.b32  	%r8, %r141, 3;
	setp.lt.u32 	%p5, %r140, 3;
	mov.b32 	%r145, 2;
	@%p5 bra 	$L__BB0_5;
	and.b32  	%r96, %r141, -4;
	neg.s32 	%r142, %r96;
	mov.b32 	%r146, 1;
$L__BB0_3:
	mov.u32 	%r11, %r146;
	shl.b32 	%r146, %r11, 4;
	add.s32 	%r142, %r142, 4;
	setp.ne.s32 	%p6, %r142, 0;
	@%p6 bra 	$L__BB0_3;
	shl.b32 	%r145, %r11, 5;
$L__BB0_5:
	setp.eq.s32 	%p7, %r8, 0;
	@%p7 bra 	$L__BB0_9;
	setp.eq.s32 	%p8, %r8, 1;
	@%p8 bra 	$L__BB0_8;
	setp.eq.s32 	%p9, %r8, 2;
	selp.b32 	%r97, 1, 2, %p9;
	shl.b32 	%r146, %r145, %r97;
	bra.uni 	$L__BB0_9;
$L__BB0_8:
	mov.u32 	%r146, %r145;
$L__BB0_9:
	setp.lt.s32 	%p10, %r2, 1;
	mov.b32 	%r151, 1;
	@%p10 bra 	$L__BB0_18;
	setp.lt.u32 	%p11, %r2, 4;
	mov.b32 	%r150, 2;
	@%p11 bra 	$L__BB0_14;
	mov.b32 	%r148, 0;
	mov.b32 	%r151, 1;
$L__BB0_12:
	mov.u32 	%r19, %r151;
	shl.b32 	%r151, %r19, 4;
	add.s32 	%r148, %r148, 4;
	setp.ne.s32 	%p12, %r148, %r4;
	@%p12 bra 	$L__BB0_12;
	shl.b32 	%r150, %r19, 5;
$L__BB0_14:
	setp.eq.s32 	%p13, %r3, 0;
	@%p13 bra 	$L__BB0_18;
	setp.eq.s32 	%p14, %r3, 1;
	@%p14 bra 	$L__BB0_17;
	shl.b32 	%r151, %r150, %r5;
	bra.uni 	$L__BB0_18;
$L__BB0_17:
	mov.u32 	%r151, %r150;
$L__BB0_18:
	setp.gt.s32 	%p15, %r146, %r151;
	@%p15 bra 	$L__BB0_46;
	setp.ge.s32 	%p16, %r1, %r83;
	@%p16 bra 	$L__BB0_45;
	add.s32 	%r103, %r146, -1;
	and.b32  	%r104, %r103, %r1;
	setp.ne.s32 	%p17, %r104, 0;
	@%p17 bra 	$L__BB0_45;
	setp.lt.u32 	%p18, %r141, 2;
	mov.b32 	%r156, 1;
	@%p18 bra 	$L__BB0_30;
	and.b32  	%r28, %r140, 3;
	add.s32 	%r108, %r140, -1;
	setp.lt.u32 	%p19, %r108, 3;
	mov.b32 	%r155, 2;
	@%p19 bra 	$L__BB0_26;
	and.b32  	%r29, %r140, 2147483644;
	mov.b32 	%r153, 0;
	mov.b32 	%r156, 1;
$L__BB0_24:
	mov.u32 	%r30, %r156;
	shl.b32 	%r156, %r30, 4;
	add.s32 	%r153, %r153, 4;
	setp.ne.s32 	%p20, %r153, %r29;
	@%p20 bra 	$L__BB0_24;
	shl.b32 	%r155, %r30, 5;
$L__BB0_26:
	setp.eq.s32 	%p21, %r28, 0;
	@%p21 bra 	$L__BB0_30;
	setp.eq.s32 	%p22, %r28, 1;
	@%p22 bra 	$L__BB0_29;
	setp.eq.s32 	%p23, %r28, 2;
	selp.b32 	%r111, 1, 2, %p23;
	shl.b32 	%r156, %r155, %r111;
	bra.uni 	$L__BB0_30;
$L__BB0_29:
	mov.u32 	%r156, %r155;
$L__BB0_30:
	add.s32 	%r39, %r156, %r1;
	min.s32 	%r40, %r39, %r83;
	add.s32 	%r112, %r146, %r1;
	min.s32 	%r41, %r112, %r83;
	setp.ge.s32 	%p24, %r1, %r41;
	mov.u32 	%r157, %r1;
	@%p24 bra 	$L__BB0_31;
	bra.uni 	$L__BB0_47;
$L__BB0_31:
	setp.ge.s32 	%p26, %r1, %r40;
	setp.ge.s32 	%p27, %r39, %r41;
	or.pred  	%p28, %p26, %p27;
	mov.u32 	%r158, %r1;
	mov.u32 	%r159, %r1;
	mov.u32 	%r160, %r40;
	@%p28 bra 	$L__BB0_32;
	bra.uni 	$L__BB0_48;
$L__BB0_32:
	setp.ge.s32 	%p34, %r158, %r40;
	mov.u32 	%r163, %r159;
	@%p34 bra 	$L__BB0_38;
	sub.s32 	%r122, %r40, %r158;
	and.b32  	%r47, %r122, 3;
	setp.eq.s32 	%p35, %r47, 0;
	mov.u32 	%r163, %r159;
	mov.u32 	%r162, %r158;
	@%p35 bra 	$L__BB0_37;
	add.s32 	%r162, %r158, 1;
	mul.wide.s32 	%rd18, %r158, 4;
	add.s64 	%rd3, %rd2, %rd18;
	ld.global.u32 	%r123, [%rd3];
	add.s32 	%r163, %r159, 1;
	mul.wide.s32 	%rd19, %r159, 4;
	add.s64 	%rd4, %rd1, %rd19;
	st.global.u32 	[%rd4], %r123;
	setp.eq.s32 	%p36, %r47, 1;
	@%p36 bra 	$L__BB0_37;
	add.s32 	%r162, %r158, 2;
	ld.global.u32 	%r124, [%rd3+4];
	add.s32 	%r163, %r159, 2;
	st.global.u32 	[%rd4+4], %r124;
	setp.eq.s32 	%p37, %r47, 2;
	@%p37 bra 	$L__BB0_37;
	add.s32 	%r162, %r158, 3;
	ld.global.u32 	%r125, [%rd3+8];
	add.s32 	%r163, %r159, 3;
	st.global.u32 	[%rd4+8], %r125;
$L__BB0_37:
	sub.s32 	%r126, %r158, %r40;
	setp.gt.u32 	%p38, %r126, -4;
	@%p38 bra 	$L__BB0_38;
	bra.uni 	$L__BB0_49;
$L__BB0_38:
	setp.ge.s32 	%p40, %r160, %r41;
	@%p40 bra 	$L__BB0_45;
	sub.s32 	%r131, %r41, %r160;
	and.b32  	%r64, %r131, 3;
	setp.eq.s32 	%p41, %r64, 0;
	mov.u32 	%r165, %r160;
	mov.u32 	%r166, %r163;
	@%p41 bra 	$L__BB0_43;
	add.s32 	%r165, %r160, 1;
	mul.wide.s32 	%rd24, %r160, 4;
	add.s64 	%rd5, %rd2, %rd24;
	ld.global.u32 	%r132, [%rd5];
	add.s32 	%r166, %r163, 1;
	mul.wide.s32 	%rd25, %r163, 4;
	add.s64 	%rd6, %rd1, %rd25;
	st.global.u32 	[%rd6], %r132;
	setp.eq.s32 	%p42, %r64, 1;
	@%p42 bra 	$L__BB0_43;
	add.s32 	%r165, %r160, 2;
	ld.global.u32 	%r133, [%rd5+4];
	add.s32 	%r166, %r163, 2;
	st.global.u32 	[%rd6+4], %r133;
	setp.eq.s32 	%p43, %r64, 2;
	@%p43 bra 	$L__BB0_43;
	add.s32 	%r165, %r160, 3;
	ld.global.u32 	%r134, [%rd5+8];
	add.s32 	%r166, %r163, 3;
	st.global.u32 	[%rd6+8], %r134;
$L__BB0_43:
	sub.s32 	%r135, %r160, %r41;
	setp.gt.u32 	%p44, %r135, -4;
	@%p44 bra 	$L__BB0_45;
$L__BB0_44:
	mul.wide.s32 	%rd26, %r165, 4;
	add.s64 	%rd27, %rd2, %rd26;
	ld.global.u32 	%r136, [%rd27];
	mul.wide.s32 	%rd28, %r166, 4;
	add.s64 	%rd29, %rd1, %rd28;
	st.global.u32 	[%rd29], %r136;
	ld.global.u32 	%r137, [%rd27+4];
	st.global.u32 	[%rd29+4], %r137;
	ld.global.u32 	%r138, [%rd27+8];
	st.global.u32 	[%rd29+8], %r138;
	add.s32 	%r165, %r165, 4;
	ld.global.u32 	%r139, [%rd27+12];
	add.s32 	%r166, %r166, 4;
	st.global.u32 	[%rd29+12], %r139;
	setp.ne.s32 	%p45, %r165, %r41;
	@%p45 bra 	$L__BB0_44;
$L__BB0_45:
	add.s32 	%r141, %r141, 1;
	bar.sync 	0;
	add.s32 	%r140, %r140, 1;
	bra.uni 	$L__BB0_1;
$L__BB0_46:
	ret;
$L__BB0_47:
	mul.wide.s32 	%rd9, %r157, 4;
	add.s64 	%rd10, %rd1, %rd9;
	ld.global.u32 	%r113, [%rd10];
	add.s64 	%rd11, %rd2, %rd9;
	st.global.u32 	[%rd11], %r113;
	add.s32 	%r157, %r157, 1;
	setp.lt.s32 	%p25, %r157, %r41;
	@%p25 bra 	$L__BB0_47;
	bra.uni 	$L__BB0_31;
$L__BB0_48:
	mul.wide.s32 	%rd12, %r158, 4;
	add.s64 	%rd13, %rd2, %rd12;
	ld.global.u32 	%r114, [%rd13];
	mul.wide.s32 	%rd14, %r160, 4;
	add.s64 	%rd15, %rd2, %rd14;
	ld.global.u32 	%r116, [%rd15];
	setp.ge.s32 	%p29, %r114, %r116;
	setp.lt.s32 	%p30, %r114, %r116;
	selp.u32 	%r118, 1, 0, %p30;
	add.s32 	%r158, %r158, %r118;
	selp.u32 	%r119, 1, 0, %p29;
	add.s32 	%r160, %r160, %r119;
	min.s32 	%r120, %r114, %r116;
	mul.wide.s32 	%rd16, %r159, 4;
	add.s64 	%rd17, %rd1, %rd16;
	st.global.u32 	[%rd17], %r120;
	add.s32 	%r159, %r159, 1;
	setp.lt.s32 	%p31, %r158, %r40;
	setp.lt.s32 	%p32, %r160, %r41;
	and.pred  	%p33, %p31, %p32;
	@%p33 bra 	$L__BB0_48;
	bra.uni 	$L__BB0_32;
$L__BB0_49:
	mul.wide.s32 	%rd20, %r162, 4;
	add.s64 	%rd21, %rd2, %rd20;
	ld.global.u32 	%r127, [%rd21];
	mul.wide.s32 	%rd22, %r163, 4;
	add.s64 	%rd23, %rd1, %rd22;
	st.global.u32 	[%rd23], %r127;
	ld.global.u32 	%r128, [%rd21+4];
	st.global.u32 	[%rd23+4], %r128;
	ld.global.u32 	%r129, [%rd21+8];
	st.global.u32 	[%rd23+8], %r129;
	add.s32 	%r162, %r162, 4;
	ld.global.u32 	%r130, [%rd21+12];
	add.s32 	%r163, %r163, 4;
	st.global.u32 	[%rd23+12], %r130;
	setp.eq.s32 	%p39, %r162, %r40;
	@%p39 bra 	$L__BB0_38;
	bra.uni 	$L__BB0_49;

}


// ===== COMPILED SASS (sm_100) =====

	.target	sm_100

	.elftype	@"ET_EXEC"


//--------------------- .note.nv.tkinfo           --------------------------
	.section	.note.nv.tkinfo,"",@"SHT_NOTE"
	.sectionflags	@"SHF_NOTE_NV_TKINFO"
	.tkinfo
        /*0018*/ 	.word	0x00000002
        /*0030*/ 	.string	""
        /*0030*/ 	.string	"ptxas"
        /*0030*/ 	.string	"Cuda compilation tools, release 13.0, V13.0.88"
        /*0030*/ 	.string	"Build cuda_13.0.r13.0/compiler.36424714_0"
        /*0030*/ 	.string	"-arch sm_100 -m 64 "



//--------------------- .note.nv.cuinfo           --------------------------
	.section	.note.nv.cuinfo,"",@"SHT_NOTE"
	.sectionflags	@"SHF_NOTE_NV_CUINFO"
        /*0018*/ 	.short	0x0002
        /*001a*/ 	.short	0x0064
        /*001c*/ 	.short	0x0082
	.zero		2


//--------------------- .nv.info                  --------------------------
	.section	.nv.info,"",@"SHT_CUDA_INFO"
	.align	4


	//----- nvinfo : EIATTR_REGCOUNT
	.align		4
        /*0000*/ 	.byte	0x04, 0x2f
        /*0002*/ 	.short	(.L_1 - .L_0)
	.align		4
.L_0:
        /*0004*/ 	.word	index@(_Z5msortPiS_i)
        /*0008*/ 	.word	0x0000001e


	//----- nvinfo : EIATTR_FRAME_SIZE
	.align		4
.L_1:
        /*000c*/ 	.byte	0x04, 0x11
        /*000e*/ 	.short	(.L_3 - .L_2)
	.align		4
.L_2:
        /*0010*/ 	.word	index@(_Z5msortPiS_i)
        /*0014*/ 	.word	0x00000000


	//----- nvinfo : EIATTR_MIN_STACK_SIZE
	.align		4
.L_3:
        /*0018*/ 	.byte	0x04, 0x12
        /*001a*/ 	.short	(.L_5 - .L_4)
	.align		4
.L_4:
        /*001c*/ 	.word	index@(_Z5msortPiS_i)
        /*0020*/ 	.word	0x00000000
.L_5:


//--------------------- .nv.compat                --------------------------
	.section	.nv.compat,"",@"SHT_CUDA_COMPAT_INFO"
	.align	4
        /*0000*/ 	.byte	0x02, 0x09, 0x00, 0x00, 0x02, 0x02, 0x01, 0x00, 0x02, 0x05, 0x05, 0x00, 0x03, 0x07, 0x01, 0x01
        /*0010*/ 	.byte	0x02, 0x03, 0x00, 0x00, 0x02, 0x06, 0x01, 0x00, 0x04, 0x0b, 0x08, 0x00, 0x09, 0x00, 0x00, 0x00
        /*0020*/ 	.byte	0x00, 0x00, 0x00, 0x00


//--------------------- .nv.info._Z5msortPiS_i    --------------------------
	.section	.nv.info._Z5msortPiS_i,"",@"SHT_CUDA_INFO"
	.sectionflags	@""
	.align	4


	//----- nvinfo : EIATTR_CUDA_API_VERSION
	.align		4
        /*0000*/ 	.byte	0x04, 0x37
        /*0002*/ 	.short	(.L_7 - .L_6)
.L_6:
        /*0004*/ 	.word	0x00000082


	//----- nvinfo : EIATTR_KPARAM_INFO
	.align		4
.L_7:
        /*0008*/ 	.byte	0x04, 0x17
        /*000a*/ 	.short	(.L_9 - .L_8)
.L_8:
        /*000c*/ 	.word	0x00000000
        /*0010*/ 	.short	0x0002
        /*0012*/ 	.short	0x0010
        /*0014*/ 	.byte	0x00, 0xf0, 0x11, 0x00


	//----- nvinfo : EIATTR_KPARAM_INFO
	.align		4
.L_9:
        /*0018*/ 	.byte	0x04, 0x17
        /*001a*/ 	.short	(.L_11 - .L_10)
.L_10:
        /*001c*/ 	.word	0x00000000
        /*0020*/ 	.short	0x0001
        /*0022*/ 	.short	0x0008
        /*0024*/ 	.byte	0x00, 0xf5, 0x21, 0x00


	//----- nvinfo : EIATTR_KPARAM_INFO
	.align		4
.L_11:
        /*0028*/ 	.byte	0x04, 0x17
        /*002a*/ 	.short	(.L_13 - .L_12)
.L_12:
        /*002c*/ 	.word	0x00000000
        /*0030*/ 	.short	0x0000
        /*0032*/ 	.short	0x0000
        /*0034*/ 	.byte	0x00, 0xf5, 0x21, 0x00


	//----- nvinfo : EIATTR_SPARSE_MMA_MASK
	.align		4
.L_13:
        /*0038*/ 	.byte	0x03, 0x50
        /*003a*/ 	.short	0x0000


	//----- nvinfo : EIATTR_MAXREG_COUNT
	.align		4
        /*003c*/ 	.byte	0x03, 0x1b
        /*003e*/ 	.short	0x00ff


	//----- nvinfo : EIATTR_NUM_BARRIERS
	.align		4
        /*0040*/ 	.byte	0x02, 0x4c
        /*0042*/ 	.byte	0x01
	.zero		1


	//----- nvinfo : EIATTR_MERCURY_ISA_VERSION
	.align		4
        /*0044*/ 	.byte	0x03, 0x5f
        /*0046*/ 	.short	0x0101


	//----- nvinfo : EIATTR_VRC_CTA_INIT_COUNT
	.align		4
        /*0048*/ 	.byte	0x02, 0x4a
	.zero		1
	.zero		1


	//----- nvinfo : EIATTR_EXIT_INSTR_OFFSETS
	.align		4
        /*004c*/ 	.byte	0x04, 0x1c
        /*004e*/ 	.short	(.L_15 - .L_14)


	//   ....[0]....
.L_14:
        /*0050*/ 	.word	0x00000880


	//----- nvinfo : EIATTR_INDIRECT_BRANCH_TARGETS
	.align		4
.L_15:
        /*0054*/ 	.byte	0x04, 0x34
        /*0056*/ 	.short	(.L_17 - .L_16)


	//   ....[0]....
.L_16:
        /*0058*/ 	.word	.L_x_36@srel
        /*005c*/ 	.short	0x0
        /*005e*/ 	.short	0x0
        /*0060*/ 	.word	0x3
        /*0064*/ 	.word	.L_x_5@srel
        /*0068*/ 	.word	.L_x_38@srel
        /*006c*/ 	.word	.L_x_39@srel


	//   ....[1]....
        /*0070*/ 	.word	.L_x_40@srel
        /*0074*/ 	.short	0x0
        /*0076*/ 	.short	0x0
        /*0078*/ 	.word	0x3
        /*007c*/ 	.word	.L_x_6@srel
        /*0080*/ 	.word	.L_x_42@srel
        /*0084*/ 	.word	.L_x_43@srel


	//   ....[2]....
        /*0088*/ 	.word	.L_x_44@srel
        /*008c*/ 	.short	0x0
        /*008e*/ 	.short	0x0
        /*0090*/ 	.word	0x3
        /*0094*/ 	.word	.L_x_14@srel
        /*0098*/ 	.word	.L_x_46@srel
        /*009c*/ 	.word	.L_x_47@srel


	//----- nvinfo : EIATTR_CRS_STACK_SIZE
	.align		4
.L_17:
        /*00a0*/ 	.byte	0x04, 0x1e
        /*00a2*/ 	.short	(.L_19 - .L_18)
.L_18:
        /*00a4*/ 	.word	0x00000000


	//----- nvinfo : EIATTR_CBANK_PARAM_SIZE
	.align		4
.L_19:
        /*00a8*/ 	.byte	0x03, 0x19
        /*00aa*/ 	.short	0x0014


	//----- nvinfo : EIATTR_PARAM_CBANK
	.align		4
        /*00ac*/ 	.byte	0x04, 0x0a
        /*00ae*/ 	.short	(.L_21 - .L_20)
	.align		4
.L_20:
        /*00b0*/ 	.word	index@(.nv.constant0._Z5msortPiS_i)
        /*00b4*/ 	.short	0x0380
        /*00b6*/ 	.short	0x0014


	//----- nvinfo : EIATTR_SW_WAR
	.align		4
.L_21:
        /*00b8*/ 	.byte	0x04, 0x36
        /*00ba*/ 	.short	(.L_23 - .L_22)
.L_22:
        /*00bc*/ 	.word	0x00000008
.L_23:


//--------------------- .nv.callgraph             --------------------------
	.section	.nv.callgraph,"",@"SHT_CUDA_CALLGRAPH"
	.align	4
	.sectionentsize	8
	.align		4
        /*0000*/ 	.word	0x00000000
	.align		4
        /*0004*/ 	.word	0xffffffff
	.align		4
        /*0008*/ 	.word	0x00000000
	.align		4
        /*000c*/ 	.word	0xfffffffe
	.align		4
        /*0010*/ 	.word	0x00000000
	.align		4
        /*0014*/ 	.word	0xfffffffd
	.align		4
        /*0018*/ 	.word	0x00000000
	.align		4
        /*001c*/ 	.word	0xfffffffc


//--------------------- .nv.constant2._Z5msortPiS_i --------------------------
	.section	.nv.constant2._Z5msortPiS_i,"a",@progbits
	.sectionflags	@""
	.align	4
.nv.constant2._Z5msortPiS_i:
        /*0000*/ 	.byte	0xc0, 0x05, 0x00, 0x00, 0xb0, 0x05, 0x00, 0x00, 0x60, 0x05, 0x00, 0x00, 0x70, 0x08, 0x00, 0x00
        /*0010*/ 	.byte	0x60, 0x08, 0x00, 0x00, 0x40, 0x08, 0x00, 0x00, 0x20, 0x0c, 0x00, 0x00, 0x10, 0x0c, 0x00, 0x00
        /*0020*/ 	.byte	0xc0, 0x0b, 0x00, 0x00


//--------------------- .text._Z5msortPiS_i       --------------------------
	.section	.text._Z5msortPiS_i,"ax",@progbits
	.align	128
        .global         _Z5msortPiS_i
        .type           _Z5msortPiS_i,@function
        .size           _Z5msortPiS_i,(.L_x_48 - _Z5msortPiS_i)
        .other          _Z5msortPiS_i,@"STO_CUDA_ENTRY STV_DEFAULT"
_Z5msortPiS_i:
.text._Z5msortPiS_i:
[----:B------:R-:W-:Y:S08]  /*0000*/  LDC R1, c[0x0][0x37c] ;  /* 0x0000df00ff017b82 */ /* 0x000ff00000000800 */
[----:B------:R-:W0:Y:S01]  /*0010*/  LDC R0, c[0x0][0x390] ;  /* 0x0000e400ff007b82 */ /* 0x000e220000000800 */
[----:B------:R-:W-:Y:S01]  /*0020*/  IMAD.MOV.U32 R5, RZ, RZ, 0x3dc6b27f ;  /* 0x3dc6b27fff057424 */ /* 0x000fe200078e00ff */
[----:B------:R-:W1:Y:S01]  /*0030*/  S2R R22, SR_TID.X ;  /* 0x0000000000167919 */ /* 0x000e620000002100 */
[----:B------:R-:W-:Y:S01]  /*0040*/  IMAD.MOV.U32 R10, RZ, RZ, 0x1 ;  /* 0x00000001ff0a7424 */ /* 0x000fe200078e00ff */
[----:B------:R-:W2:Y:S04]  /*0050*/  LDCU.64 UR10, c[0x0][0x358] ;  /* 0x00006b00ff0a77ac */ /* 0x000ea80008000a00 */
[----:B------:R-:W1:Y:S01]  /*0060*/  S2UR UR4, SR_CTAID.X ;  /* 0x00000000000479c3 */ /* 0x000e620000002500 */
[----:B------:R-:W-:Y:S01]  /*0070*/  UMOV UR8, 0x1 ;  /* 0x0000000100087882 */ /* 0x000fe20000000000 */
[----:B0-----:R-:W-:-:S02]  /*0080*/  ISETP.GE.AND P0, PT, R0, 0x1, PT ;  /* 0x000000010000780c */ /* 0x001fc40003f06270 */
[----:B------:R-:W-:-:S11]  /*0090*/  I2FP.F32.S32 R0, R0 ;  /* 0x0000000000007245 */ /* 0x000fd60000201400 */
[----:B------:R-:W-:-:S04]  /*00a0*/  @!P0 FMUL R0, R0, 8388608 ;  /* 0x4b00000000008820 */ /* 0x000fc80000400000 */
[----:B------:R-:W-:-:S05]  /*00b0*/  VIADD R2, R0, 0xc0cafb0d ;  /* 0xc0cafb0d00027836 */ /* 0x000fca0000000000 */
[----:B------:R-:W-:-:S05]  /*00c0*/  LOP3.LUT R3, R2, 0xff800000, RZ, 0xc0, !PT ;  /* 0xff80000002037812 */ /* 0x000fca00078ec0ff */
[----:B------:R-:W-:Y:S01]  /*00d0*/  IMAD.IADD R2, R0, 0x1, -R3 ;  /* 0x0000000100027824 */ /* 0x000fe200078e0a03 */
[----:B------:R-:W-:-:S03]  /*00e0*/  I2FP.F32.S32 R3, R3 ;  /* 0x0000000300037245 */ /* 0x000fc60000201400 */
[----:B------:R-:W-:Y:S01]  /*00f0*/  FADD R4, R2, -1 ;  /* 0xbf80000002047421 */ /* 0x000fe20000000000 */
[----:B------:R-:W-:Y:S02]  /*0100*/  FSEL R2, RZ, -23, P0 ;  /* 0xc1b80000ff027808 */ /* 0x000fe40000000000 */
[----:B------:R-:W-:Y:S01]  /*0110*/  ISETP.GT.U32.AND P0, PT, R0, 0x7f7fffff, PT ;  /* 0x7f7fffff0000780c */ /* 0x000fe20003f04070 */
[C---:B------:R-:W-:Y:S02]  /*0120*/  FFMA R5, R4.reuse, R5, -0.16845393180847167969 ;  /* 0xbe2c7f3004057423 */ /* 0x040fe40000000005 */
[----:B------:R-:W-:Y:S01]  /*0130*/  FFMA R2, R3, 1.1920928955078125e-07, R2 ;  /* 0x3400000003027823 */ /* 0x000fe20000000002 */
[----:B------:R-:W-:Y:S01]  /*0140*/  MOV R3, 0x7f800000 ;  /* 0x7f80000000037802 */ /* 0x000fe20000000f00 */
[----:B------:R-:W-:-:S04]  /*0150*/  FFMA R5, R4, R5, 0.1716887056827545166 ;  /* 0x3e2fcf2a04057423 */ /* 0x000fc80000000005 */
[----:B------:R-:W-:-:S04]  /*0160*/  FFMA R5, R4, R5, -0.17900948226451873779 ;  /* 0xbe374e4304057423 */ /* 0x000fc80000000005 */
[----:B------:R-:W-:-:S04]  /*0170*/  FFMA R5, R4, R5, 0.20512372255325317383 ;  /* 0x3e520bf404057423 */ /* 0x000fc80000000005 */
[----:B------:R-:W-:-:S04]  /*0180*/  FFMA R5, R4, R5, -0.24046532809734344482 ;  /* 0xbe763c8b04057423 */ /* 0x000fc80000000005 */
[----:B------:R-:W-:-:S04]  /*0190*/  FFMA R5, R4, R5, 0.28857114911079406738 ;  /* 0x3e93bf9904057423 */ /* 0x000fc80000000005 */
[----:B------:R-:W-:-:S04]  /*01a0*/  FFMA R5, R4, R5, -0.36067417263984680176 ;  /* 0xbeb8aa4904057423 */ /* 0x000fc80000000005 */
[----:B------:R-:W-:-:S04]  /*01b0*/  FFMA R5, R4, R5, 0.48089820146560668945 ;  /* 0x3ef6384a04057423 */ /* 0x000fc80000000005 */
[----:B------:R-:W-:-:S04]  /*01c0*/  FFMA R5, R4, R5, -0.72134751081466674805 ;  /* 0xbf38aa3b04057423 */ /* 0x000fc80000000005 */
[----:B------:R-:W-:-:S04]  /*01d0*/  FMUL R5, R4, R5 ;  /* 0x0000000504057220 */ /* 0x000fc80000400000 */
[----:B------:R-:W-:-:S04]  /*01e0*/  FMUL R5, R4, R5 ;  /* 0x0000000504057220 */ /* 0x000fc80000400000 */
[----:B------:R-:W-:-:S04]  /*01f0*/  FFMA R5, R4, 1.4426950216293334961, R5 ;  /* 0x3fb8aa3b04057823 */ /* 0x000fc80000000005 */
[----:B------:R-:W-:Y:S01]  /*0200*/  FADD R2, R2, R5 ;  /* 0x0000000502027221 */ /* 0x000fe20000000000 */
[C---:B------:R-:W-:Y:S01]  /*0210*/  @P0 FFMA R2, R0.reuse, R3, +INF ;  /* 0x7f80000000020423 */ /* 0x040fe20000000003 */
[----:B------:R-:W-:Y:S01]  /*0220*/  FSETP.NEU.AND P0, PT, R0, RZ, PT ;  /* 0x000000ff0000720b */ /* 0x000fe20003f0d000 */
[----:B------:R-:W1:Y:S04]  /*0230*/  LDC R3, c[0x0][0x360] ;  /* 0x0000d800ff037b82 */ /* 0x000e680000000800 */
[----:B------:R-:W0:Y:S02]  /*0240*/  FRND.CEIL R2, R2 ;  /* 0x0000000200027307 */ /* 0x000e240000209000 */
[----:B0-----:R-:W-:Y:S01]  /*0250*/  FSEL R24, R2, -INF , P0 ;  /* 0xff80000002187808 */ /* 0x001fe20000000000 */
[----:B-1----:R-:W-:-:S05]  /*0260*/  IMAD R22, R3, UR4, R22 ;  /* 0x0000000403167c24 */ /* 0x002fca000f8e0216 */
[----:B------:R-:W0:Y:S01]  /*0270*/  F2I.TRUNC.NTZ R24, R24 ;  /* 0x0000001800187305 */ /* 0x000e22000020f100 */
[----:B------:R-:W-:Y:S01]  /*0280*/  UMOV UR4, URZ ;  /* 0x000000ff00047c82 */ /* 0x000fe20008000000 */
[C---:B0-----:R-:W-:Y:S02]  /*0290*/  LOP3.LUT R23, R24.reuse, 0x3, RZ, 0xc0, !PT ;  /* 0x0000000318177812 */ /* 0x041fe400078ec0ff */
[----:B------:R-:W-:Y:S02]  /*02a0*/  LOP3.LUT R11, R24, 0x7ffffffc, RZ, 0xc0, !PT ;  /* 0x7ffffffc180b7812 */ /* 0x000fe400078ec0ff */
[----:B------:R-:W-:-:S04]  /*02b0*/  ISETP.NE.AND P0, PT, R23, 0x2, PT ;  /* 0x000000021700780c */ /* 0x000fc80003f05270 */
[----:B--2---:R-:W-:-:S09]  /*02c0*/  SEL R10, R10, 0x2, !P0 ;  /* 0x000000020a0a7807 */ /* 0x004fd20004000000 */
.L_x_34:
[----:B------:R-:W-:Y:S01]  /*02d0*/  UISETP.GE.U32.AND UP0, UPT, UR4, 0x3, UPT ;  /* 0x000000030400788c */ /* 0x000fe2000bf06070 */
[----:B------:R-:W-:Y:S01]  /*02e0*/  IMAD.MOV.U32 R0, RZ, RZ, 0x2 ;  /* 0x00000002ff007424 */ /* 0x000fe200078e00ff */
[----:B------:R-:W-:-:S07]  /*02f0*/  ULOP3.LUT UR9, UR8, 0x3, URZ, 0xc0, !UPT ;  /* 0x0000000308097892 */ /* 0x000fce000f8ec0ff */
[----:B01234-:R-:W-:Y:S05]  /*0300*/  BRA.U !UP0, `(.L_x_0) ;  /* 0x0000000108787547 */ /* 0x01ffea000b800000 */
[----:B------:R-:W-:Y:S01]  /*0310*/  ULOP3.LUT UR5, UR8, 0xfffffffc, URZ, 0xc0, !UPT ;  /* 0xfffffffc08057892 */ /* 0x000fe2000f8ec0ff */
[----:B------:R-:W-:-:S05]  /*0320*/  HFMA2 R9, -RZ, RZ, 0, 5.9604644775390625e-08 ;  /* 0x00000001ff097431 */ /* 0x000fca00000001ff */
[----:B------:R-:W-:-:S05]  /*0330*/  IMAD R2, RZ, RZ, -UR5 ;  /* 0x80000005ff027e24 */ /* 0x000fca000f8e02ff */
[----:B------:R-:W-:-:S13]  /*0340*/  ISETP.GE.AND P0, PT, R2, RZ, PT ;  /* 0x000000ff0200720c */ /* 0x000fda0003f06270 */
[----:B------:R-:W-:Y:S05]  /*0350*/  @P0 BRA `(.L_x_1) ;  /* 0x00000000004c0947 */ /* 0x000fea0003800000 */
[----:B------:R-:W-:Y:S01]  /*0360*/  IMAD.MOV R0, RZ, RZ, -R2 ;  /* 0x000000ffff007224 */ /* 0x000fe200078e0a02 */
[----:B------:R-:W-:-:S04]  /*0370*/  PLOP3.LUT P0, PT, PT, PT, PT, 0x80, 0x8 ;  /* 0x000000000008781c */ /* 0x000fc80003f0f070 */
[----:B------:R-:W-:-:S13]  /*0380*/  ISETP.GT.AND P1, PT, R0, 0xc, PT ;  /* 0x0000000c0000780c */ /* 0x000fda0003f24270 */
[----:B------:R-:W-:Y:S05]  /*0390*/  @!P1 BRA `(.L_x_2) ;  /* 0x00000000001c9947 */ /* 0x000fea0003800000 */
[----:B------:R-:W-:-:S13]  /*03a0*/  PLOP3.LUT P0, PT, PT, PT, PT, 0x8, 0x80 ;  /* 0x000000000080781c */ /* 0x000fda0003f0e170 */
.L_x_3:
[----:B------:R-:W-:Y:S02]  /*03b0*/  VIADD R2, R2, 0x10 ;  /* 0x0000001002027836 */ /* 0x000fe40000000000 */
[----:B------:R-:W-:Y:S01]  /*03c0*/  IMAD.MOV.U32 R0, RZ, RZ, R9 ;  /* 0x000000ffff007224 */ /* 0x000fe200078e0009 */
[----:B------:R-:W-:Y:S02]  /*03d0*/  SHF.L.U32 R9, R9, 0x10, RZ ;  /* 0x0000001009097819 */ /* 0x000fe400000006ff */
[----:B------:R-:W-:-:S13]  /*03e0*/  ISETP.GE.AND P1, PT, R2, -0xc, PT ;  /* 0xfffffff40200780c */ /* 0x000fda0003f26270 */
[----:B------:R-:W-:Y:S05]  /*03f0*/  @!P1 BRA `(.L_x_3) ;  /* 0xfffffffc00ec9947 */ /* 0x000fea000383ffff */
[----:B------:R-:W-:-:S07]  /*0400*/  IMAD.SHL.U32 R8, R0, 0x1000, RZ ;  /* 0x0000100000087824 */ /* 0x000fce00078e00ff */
.L_x_2:
[----:B------:R-:W-:-:S05]  /*0410*/  IMAD.MOV R0, RZ, RZ, -R2 ;  /* 0x000000ffff007224 */ /* 0x000fca00078e0a02 */
[----:B------:R-:W-:-:S13]  /*0420*/  ISETP.GT.AND P1, PT, R0, 0x4, PT ;  /* 0x000000040000780c */ /* 0x000fda0003f24270 */
[----:B------:R-:W-:Y:S01]  /*0430*/  @P1 VIADD R2, R2, 0x8 ;  /* 0x0000000802021836 */ /* 0x000fe20000000000 */
[----:B------:R-:W-:Y:S02]  /*0440*/  @P1 PLOP3.LUT P0, PT, PT, PT, PT, 0x8, 0x80 ;  /* 0x000000000080181c */ /* 0x000fe40003f0e170 */
[C---:B------:R-:W-:Y:S01]  /*0450*/  @P1 SHF.L.U32 R8, R9.reuse, 0x4, RZ ;  /* 0x0000000409081819 */ /* 0x040fe200000006ff */
[----:B------:R-:W-:Y:S01]  /*0460*/  @P1 IMAD.SHL.U32 R9, R9, 0x100, RZ ;  /* 0x0000010009091824 */ /* 0x000fe200078e00ff */
[----:B------:R-:W-:-:S13]  /*0470*/  ISETP.NE.OR P0, PT, R2, RZ, P0 ;  /* 0x000000ff0200720c */ /* 0x000fda0000705670 */
[----:B------:R-:W-:Y:S05]  /*0480*/  @!P0 BRA `(.L_x_4) ;  /* 0x0000000000148947 */ /* 0x000fea0003800000 */
.L_x_1:
[----:B------:R-:W-:Y:S02]  /*0490*/  VIADD R2, R2, 0x4 ;  /* 0x0000000402027836 */ /* 0x000fe40000000000 */
[----:B------:R-:W-:Y:S01]  /*04a0*/  IMAD.MOV.U32 R8, RZ, RZ, R9 ;  /* 0x000000ffff087224 */ /* 0x000fe200078e0009 */
[----:B------:R-:W-:Y:S02]  /*04b0*/  SHF.L.U32 R9, R9, 0x4, RZ ;  /* 0x0000000409097819 */ /* 0x000fe400000006ff */
[----:B------:R-:W-:-:S13]  /*04c0*/  ISETP.NE.AND P0, PT, R2, RZ, PT ;  /* 0x000000ff0200720c */ /* 0x000fda0003f05270 */
[----:B------:R-:W-:Y:S05]  /*04d0*/  @P0 BRA `(.L_x_1) ;  /* 0xfffffffc00ec0947 */ /* 0x000fea000383ffff */
.L_x_4:
[----:B------:R-:W-:-:S07]  /*04e0*/  IMAD.SHL.U32 R0, R8, 0x20, RZ ;  /* 0x0000002008007824 */ /* 0x000fce00078e00ff */
.L_x_0:
[----:B------:R-:W-:Y:S01]  /*04f0*/  UISETP.LT.U32.AND UP0, UPT, UR9, 0x2, UPT ;  /* 0x000000020900788c */ /* 0x000fe2000bf01070 */
[----:B------:R-:W-:-:S03]  /*0500*/  ISETP.GE.AND P0, PT, R24, 0x1, PT ;  /* 0x000000011800780c */ /* 0x000fc60003f06270 */
[----:B------:R-:W-:-:S04]  /*0510*/  USEL UR5, UR9, 0x2, UP0 ;  /* 0x0000000209057887 */ /* 0x000fc80008000000 */
[----:B------:R-:W-:-:S12]  /*0520*/  USHF.L.U32 UR5, UR5, 0x2, URZ ;  /* 0x0000000205057899 */ /* 0x000fd800080006ff */
[----:B------:R-:W0:Y:S02]  /*0530*/  LDCU UR6, c[0x2][UR5] ;  /* 0x00800000050677ac */ /* 0x000e240008000800 */
[----:B0-----:R-:W-:-:S10]  /*0540*/  USHF.R.S32.HI UR7, URZ, 0x1f, UR6 ;  /* 0x0000001fff077899 */ /* 0x001fd40008011406 */
.L_x_36:
[----:B------:R-:W-:Y:S05]  /*0550*/  BRXU UR6 -0x560                                  (*"BRANCH_TARGETS .L_x_5,.L_x_38,.L_x_39"*) ;  /* 0xfffffff806a87958 */ /* 0x000fea000b83ffff */
.L_x_39:
[----:B------:R-:W-:Y:S01]  /*0560*/  UISETP.NE.AND UP0, UPT, UR9, 0x2, UPT ;  /* 0x000000020900788c */ /* 0x000fe2000bf05270 */
[----:B------:R-:W-:-:S03]  /*0570*/  UMOV UR5, 0x1 ;  /* 0x0000000100057882 */ /* 0x000fc60000000000 */
[----:B------:R-:W-:-:S06]  /*0580*/  USEL UR5, UR5, 0x2, !UP0 ;  /* 0x0000000205057887 */ /* 0x000fcc000c000000 */
[----:B------:R-:W-:Y:S01]  /*0590*/  SHF.L.U32 R9, R0, UR5, RZ ;  /* 0x0000000500097c19 */ /* 0x000fe200080006ff */
[----:B------:R-:W-:Y:S06]  /*05a0*/  BRA `(.L_x_5) ;  /* 0x0000000000047947 */ /* 0x000fec0003800000 */
.L_x_38:
[----:B------:R-:W-:-:S07]  /*05b0*/  IMAD.MOV.U32 R9, RZ, RZ, R0 ;  /* 0x000000ffff097224 */ /* 0x000fce00078e0000 */
.L_x_5:
[----:B------:R-:W-:Y:S01]  /*05c0*/  IMAD.MOV.U32 R0, RZ, RZ, 0x1 ;  /* 0x00000001ff007424 */ /* 0x000fe200078e00ff */
[----:B------:R-:W-:Y:S06]  /*05d0*/  @!P0 BRA `(.L_x_6) ;  /* 0x0000000000a48947 */ /* 0x000fec0003800000 */
[----:B------:R-:W-:Y:S01]  /*05e0*/  ISETP.GE.U32.AND P0, PT, R24, 0x4, PT ;  /* 0x000000041800780c */ /* 0x000fe20003f06070 */
[----:B------:R-:W-:-:S12]  /*05f0*/  HFMA2 R5, -RZ, RZ, 0, 1.1920928955078125e-07 ;  /* 0x00000002ff057431 */ /* 0x000fd800000001ff */
[----:B------:R-:W-:Y:S05]  /*0600*/  @!P0 BRA `(.L_x_7) ;  /* 0x0000000000788947 */ /* 0x000fea0003800000 */
[----:B------:R-:W-:Y:S01]  /*0610*/  ISETP.GT.AND P0, PT, R11, RZ, PT ;  /* 0x000000ff0b00720c */ /* 0x000fe20003f04270 */
[----:B------:R-:W-:Y:S02]  /*0620*/  IMAD.MOV.U32 R2, RZ, RZ, RZ ;  /* 0x000000ffff027224 */ /* 0x000fe400078e00ff */
[----:B------:R-:W-:-:S10]  /*0630*/  IMAD.MOV.U32 R0, RZ, RZ, 0x1 ;  /* 0x00000001ff007424 */ /* 0x000fd400078e00ff */
[----:B------:R-:W-:Y:S05]  /*0640*/  @!P0 BRA `(.L_x_8) ;  /* 0x0000000000508947 */ /* 0x000fea0003800000 */
[----:B------:R-:W-:Y:S01]  /*0650*/  IMAD.IADD R3, R11, 0x1, -R2 ;  /* 0x000000010b037824 */ /* 0x000fe200078e0a02 */
[----:B------:R-:W-:-:S04]  /*0660*/  PLOP3.LUT P0, PT, PT, PT, PT, 0x80, 0x8 ;  /* 0x000000000008781c */ /* 0x000fc80003f0f070 */
[----:B------:R-:W-:-:S13]  /*0670*/  ISETP.GT.AND P1, PT, R3, 0xc, PT ;  /* 0x0000000c0300780c */ /* 0x000fda0003f24270 */
[----:B------:R-:W-:Y:S05]  /*0680*/  @!P1 BRA `(.L_x_9) ;  /* 0x0000000000209947 */ /* 0x000fea0003800000 */
[----:B------:R-:W-:Y:S02]  /*0690*/  PLOP3.LUT P0, PT, PT, PT, PT, 0x8, 0x80 ;  /* 0x000000000080781c */ /* 0x000fe40003f0e170 */
[----:B------:R-:W-:-:S11]  /*06a0*/  IADD3 R3, PT, PT, R11, -0xc, RZ ;  /* 0xfffffff40b037810 */ /* 0x000fd60007ffe0ff */
.L_x_10:
[----:B------:R-:W-:Y:S02]  /*06b0*/  VIADD R2, R2, 0x10 ;  /* 0x0000001002027836 */ /* 0x000fe40000000000 */
[----:B------:R-:W-:Y:S02]  /*06c0*/  IMAD.MOV.U32 R4, RZ, RZ, R0 ;  /* 0x000000ffff047224 */ /* 0x000fe400078e0000 */
[----:B------:R-:W-:Y:S01]  /*06d0*/  IMAD.U32 R0, R0, 0x10000, RZ ;  /* 0x0001000000007824 */ /* 0x000fe200078e00ff */
[----:B------:R-:W-:-:S13]  /*06e0*/  ISETP.GE.AND P1, PT, R2, R3, PT ;  /* 0x000000030200720c */ /* 0x000fda0003f26270 */
[----:B------:R-:W-:Y:S05]  /*06f0*/  @!P1 BRA `(.L_x_10) ;  /* 0xfffffffc00ec9947 */ /* 0x000fea000383ffff */
[----:B------:R-:W-:-:S07]  /*0700*/  SHF.L.U32 R7, R4, 0xc, RZ ;  /* 0x0000000c04077819 */ /* 0x000fce00000006ff */
.L_x_9:
[----:B------:R-:W-:-:S05]  /*0710*/  IMAD.IADD R3, R11, 0x1, -R2 ;  /* 0x000000010b037824 */ /* 0x000fca00078e0a02 */
[----:B------:R-:W-:-:S13]  /*0720*/  ISETP.GT.AND P1, PT, R3, 0x4, PT ;  /* 0x000000040300780c */ /* 0x000fda0003f24270 */
[----:B------:R-:W-:Y:S01]  /*0730*/  @P1 VIADD R2, R2, 0x8 ;  /* 0x0000000802021836 */ /* 0x000fe20000000000 */
[----:B------:R-:W-:Y:S01]  /*0740*/  @P1 PLOP3.LUT P0, PT, PT, PT, PT, 0x8, 0x80 ;  /* 0x000000000080181c */ /* 0x000fe20003f0e170 */
[C---:B------:R-:W-:Y:S01]  /*0750*/  @P1 IMAD.SHL.U32 R7, R0.reuse, 0x10, RZ ;  /* 0x0000001000071824 */ /* 0x040fe200078e00ff */
[----:B------:R-:W-:Y:S02]  /*0760*/  @P1 SHF.L.U32 R0, R0, 0x8, RZ ;  /* 0x0000000800001819 */ /* 0x000fe400000006ff */
[----:B------:R-:W-:-:S13]  /*0770*/  ISETP.NE.OR P0, PT, R2, R11, P0 ;  /* 0x0000000b0200720c */ /* 0x000fda0000705670 */
[----:B------:R-:W-:Y:S05]  /*0780*/  @!P0 BRA `(.L_x_11) ;  /* 0x0000000000148947 */ /* 0x000fea0003800000 */
.L_x_8:
[----:B------:R-:W-:Y:S02]  /*0790*/  VIADD R2, R2, 0x4 ;  /* 0x0000000402027836 */ /* 0x000fe40000000000 */
[----:B------:R-:W-:Y:S01]  /*07a0*/  IMAD.MOV.U32 R7, RZ, RZ, R0 ;  /* 0x000000ffff077224 */ /* 0x000fe200078e0000 */
[----:B------:R-:W-:Y:S02]  /*07b0*/  SHF.L.U32 R0, R0, 0x4, RZ ;  /* 0x0000000400007819 */ /* 0x000fe400000006ff */
[----:B------:R-:W-:-:S13]  /*07c0*/  ISETP.NE.AND P0, PT, R2, R11, PT ;  /* 0x0000000b0200720c */ /* 0x000fda0003f05270 */
[----:B------:R-:W-:Y:S05]  /*07d0*/  @P0 BRA `(.L_x_8) ;  /* 0xfffffffc00ec0947 */ /* 0x000fea000383ffff */
.L_x_11:
[----:B------:R-:W-:-:S07]  /*07e0*/  IMAD.SHL.U32 R5, R7, 0x20, RZ ;  /* 0x0000002007057824 */ /* 0x000fce00078e00ff */
.L_x_7:
[----:B------:R-:W-:-:S05]  /*07f0*/  VIMNMX.U32 R2, PT, PT, R23, 0x2, PT ;  /* 0x0000000217027848 */ /* 0x000fca0003fe0000 */
[----:B------:R-:W-:-:S04]  /*0800*/  IMAD.SHL.U32 R4, R2, 0x4, RZ ;  /* 0x0000000402047824 */ /* 0x000fc800078e00ff */
[----:B------:R-:W0:Y:S02]  /*0810*/  LDC R2, c[0x2][R4+0xc] ;  /* 0x0080030004027b82 */ /* 0x000e240000000800 */
[----:B0-----:R-:W-:-:S04]  /*0820*/  SHF.R.S32.HI R3, RZ, 0x1f, R2 ;  /* 0x0000001fff037819 */ /* 0x001fc80000011402 */
.L_x_40:
[----:B------:R-:W-:Y:S05]  /*0830*/  BRX R2 -0x840                                    (*"BRANCH_TARGETS .L_x_6,.L_x_42,.L_x_43"*) ;  /* 0xfffffff402f07949 */ /* 0x000fea000383ffff */
.L_x_43:
[----:B------:R-:W-:Y:S01]  /*0840*/  SHF.L.U32 R0, R5, R10, RZ ;  /* 0x0000000a05007219 */ /* 0x000fe200000006ff */
[----:B------:R-:W-:Y:S06]  /*0850*/  BRA `(.L_x_6) ;  /* 0x0000000000047947 */ /* 0x000fec0003800000 */
.L_x_42:
[----:B------:R-:W-:-:S07]  /*0860*/  MOV R0, R5 ;  /* 0x0000000500007202 */ /* 0x000fce0000000f00 */
.L_x_6:
[----:B------:R-:W-:-:S13]  /*0870*/  ISETP.GT.AND P0, PT, R9, R0, PT ;  /* 0x000000000900720c */ /* 0x000fda0003f04270 */
[----:B------:R-:W-:Y:S05]  /*0880*/  @P0 EXIT ;  /* 0x000000000000094d */ /* 0x000fea0003800000 */
[----:B------:R-:W0:Y:S01]  /*0890*/  LDCU UR12, c[0x0][0x390] ;  /* 0x00007200ff0c77ac */ /* 0x000e220008000800 */
[----:B------:R-:W-:Y:S01]  /*08a0*/  VIADD R3, R9, 0xffffffff ;  /* 0xffffffff09037836 */ /* 0x000fe20000000000 */
[----:B------:R-:W-:Y:S04]  /*08b0*/  BSSY.RECONVERGENT B0, `(.L_x_12) ;  /* 0x00000c8000007945 */ /* 0x000fe80003800200 */
[----:B------:R-:W-:-:S04]  /*08c0*/  LOP3.LUT P0, RZ, R3, R22, RZ, 0xc0, !PT ;  /* 0x0000001603ff7212 */ /* 0x000fc8000780c0ff */
[----:B0-----:R-:W-:-:S13]  /*08d0*/  ISETP.GE.OR P0, PT, R22, UR12, P0 ;  /* 0x0000000c16007c0c */ /* 0x001fda0008706670 */
[----:B------:R-:W-:Y:S05]  /*08e0*/  @P0 BRA `(.L_x_13) ;  /* 0x0000000c00100947 */ /* 0x000fea0003800000 */
[----:B------:R-:W-:Y:S01]  /*08f0*/  UISETP.GE.U32.AND UP0, UPT, UR8, 0x2, UPT ;  /* 0x000000020800788c */ /* 0x000fe2000bf06070 */
[----:B------:R-:W-:-:S08]  /*0900*/  IMAD.MOV.U32 R3, RZ, RZ, 0x1 ;  /* 0x00000001ff037424 */ /* 0x000fd000078e00ff */
[----:B------:R-:W-:Y:S05]  /*0910*/  BRA.U !UP0, `(.L_x_14) ;  /* 0x0000000108c07547 */ /* 0x000fea000b800000 */
[----:B------:R-:W-:Y:S01]  /*0920*/  UIADD3 UR5, UPT, UPT, UR4, -0x1, URZ ;  /* 0xffffffff04057890 */ /* 0x000fe2000fffe0ff */
[----:B------:R-:W-:Y:S01]  /*0930*/  HFMA2 R0, -RZ, RZ, 0, 1.1920928955078125e-07 ;  /* 0x00000002ff007431 */ /* 0x000fe200000001ff */
[----:B------:R-:W-:Y:S02]  /*0940*/  ULOP3.LUT UR9, UR4, 0x3, URZ, 0xc0, !UPT ;  /* 0x0000000304097892 */ /* 0x000fe4000f8ec0ff */
[----:B------:R-:W-:-:S09]  /*0950*/  UISETP.GE.U32.AND UP0, UPT, UR5, 0x3, UPT ;  /* 0x000000030500788c */ /* 0x000fd2000bf06070 */
[----:B------:R-:W-:Y:S05]  /*0960*/  BRA.U !UP0, `(.L_x_15) ;  /* 0x00000001087c7547 */ /* 0x000fea000b800000 */
[----:B------:R-:W-:Y:S01]  /*0970*/  ULOP3.LUT UR5, UR4, 0x7ffffffc, URZ, 0xc0, !UPT ;  /* 0x7ffffffc04057892 */ /* 0x000fe2000f8ec0ff */
[----:B------:R-:W-:Y:S02]  /*0980*/  IMAD.MOV.U32 R2, RZ, RZ, RZ ;  /* 0x000000ffff027224 */ /* 0x000fe400078e00ff */
[----:B------:R-:W-:Y:S01]  /*0990*/  IMAD.MOV.U32 R3, RZ, RZ, 0x1 ;  /* 0x00000001ff037424 */ /* 0x000fe200078e00ff */
[----:B------:R-:W-:-:S09]  /*09a0*/  UISETP.GT.AND UP0, UPT, UR5, URZ, UPT ;  /* 0x000000ff0500728c */ /* 0x000fd2000bf04270 */
[----:B------:R-:W-:Y:S05]  /*09b0*/  BRA.U !UP0, `(.L_x_16) ;  /* 0x0000000108507547 */ /* 0x000fea000b800000 */
[----:B------:R-:W-:Y:S02]  /*09c0*/  IADD3 R0, PT, PT, -R2, UR5, RZ ;  /* 0x0000000502007c10 */ /* 0x000fe4000fffe1ff */
[----:B------:R-:W-:Y:S02]  /*09d0*/  PLOP3.LUT P0, PT, PT, PT, PT, 0x80, 0x8 ;  /* 0x000000000008781c */ /* 0x000fe40003f0f070 */
[----:B------:R-:W-:-:S13]  /*09e0*/  ISETP.GT.AND P1, PT, R0, 0xc, PT ;  /* 0x0000000c0000780c */ /* 0x000fda0003f24270 */
[----:B------:R-:W-:Y:S05]  /*09f0*/  @!P1 BRA `(.L_x_17) ;  /* 0x0000000000209947 */ /* 0x000fea0003800000 */
[----:B------:R-:W-:Y:S01]  /*0a00*/  PLOP3.LUT P0, PT, PT, PT, PT, 0x8, 0x80 ;  /* 0x000000000080781c */ /* 0x000fe20003f0e170 */
[----:B------:R-:W-:-:S12]  /*0a10*/  UIADD3 UR6, UPT, UPT, UR5, -0xc, URZ ;  /* 0xfffffff405067890 */ /* 0x000fd8000fffe0ff */
.L_x_18:
[----:B------:R-:W-:Y:S01]  /*0a20*/  IADD3 R2, PT, PT, R2, 0x10, RZ ;  /* 0x0000001002027810 */ /* 0x000fe20007ffe0ff */
[----:B------:R-:W-:Y:S02]  /*0a30*/  IMAD.MOV.U32 R0, RZ, RZ, R3 ;  /* 0x000000ffff007224 */ /* 0x000fe400078e0003 */
[----:B------:R-:W-:Y:S01]  /*0a40*/  IMAD.U32 R3, R3, 0x10000, RZ ;  /* 0x0001000003037824 */ /* 0x000fe200078e00ff */
[----:B------:R-:W-:-:S13]  /*0a50*/  ISETP.GE.AND P1, PT, R2, UR6, PT ;  /* 0x0000000602007c0c */ /* 0x000fda000bf26270 */
[----:B------:R-:W-:Y:S05]  /*0a60*/  @!P1 BRA `(.L_x_18) ;  /* 0xfffffffc00ec9947 */ /* 0x000fea000383ffff */
[----:B------:R-:W-:-:S07]  /*0a70*/  SHF.L.U32 R6, R0, 0xc, RZ ;  /* 0x0000000c00067819 */ /* 0x000fce00000006ff */
.L_x_17:
[----:B------:R-:W-:-:S04]  /*0a80*/  IADD3 R0, PT, PT, -R2, UR5, RZ ;  /* 0x0000000502007c10 */ /* 0x000fc8000fffe1ff */
[----:B------:R-:W-:-:S13]  /*0a90*/  ISETP.GT.AND P1, PT, R0, 0x4, PT ;  /* 0x000000040000780c */ /* 0x000fda0003f24270 */
[----:B------:R-:W-:Y:S01]  /*0aa0*/  @P1 VIADD R2, R2, 0x8 ;  /* 0x0000000802021836 */ /* 0x000fe20000000000 */
[----:B------:R-:W-:Y:S01]  /*0ab0*/  @P1 PLOP3.LUT P0, PT, PT, PT, PT, 0x8, 0x80 ;  /* 0x000000000080181c */ /* 0x000fe20003f0e170 */
[C---:B------:R-:W-:Y:S01]  /*0ac0*/  @P1 IMAD.SHL.U32 R6, R3.reuse, 0x10, RZ ;  /* 0x0000001003061824 */ /* 0x040fe200078e00ff */
[----:B------:R-:W-:Y:S02]  /*0ad0*/  @P1 SHF.L.U32 R3, R3, 0x8, RZ ;  /* 0x0000000803031819 */ /* 0x000fe400000006ff */
[----:B------:R-:W-:-:S13]  /*0ae0*/  ISETP.NE.OR P0, PT, R2, UR5, P0 ;  /* 0x0000000502007c0c */ /* 0x000fda0008705670 */
[----:B------:R-:W-:Y:S05]  /*0af0*/  @!P0 BRA `(.L_x_19) ;  /* 0x0000000000148947 */ /* 0x000fea0003800000 */
.L_x_16:
[----:B------:R-:W-:Y:S02]  /*0b00*/  VIADD R2, R2, 0x4 ;  /* 0x0000000402027836 */ /* 0x000fe40000000000 */
[----:B------:R-:W-:Y:S01]  /*0b10*/  IMAD.MOV.U32 R6, RZ, RZ, R3 ;  /* 0x000000ffff067224 */ /* 0x000fe200078e0003 */
[----:B------:R-:W-:Y:S02]  /*0b20*/  SHF.L.U32 R3, R3, 0x4, RZ ;  /* 0x0000000403037819 */ /* 0x000fe400000006ff */
[----:B------:R-:W-:-:S13]  /*0b30*/  ISETP.NE.AND P0, PT, R2, UR5, PT ;  /* 0x0000000502007c0c */ /* 0x000fda000bf05270 */
[----:B------:R-:W-:Y:S05]  /*0b40*/  @P0 BRA `(.L_x_16) ;  /* 0xfffffffc00ec0947 */ /* 0x000fea000383ffff */
.L_x_19:
[----:B------:R-:W-:-:S07]  /*0b50*/  IMAD.SHL.U32 R0, R6, 0x20, RZ ;  /* 0x0000002006007824 */ /* 0x000fce00078e00ff */
.L_x_15:
[----:B------:R-:W-:-:S04]  /*0b60*/  UISETP.LT.U32.AND UP0, UPT, UR9, 0x2, UPT ;  /* 0x000000020900788c */ /* 0x000fc8000bf01070 */
[----:B------:R-:W-:-:S04]  /*0b70*/  USEL UR5, UR9, 0x2, UP0 ;  /* 0x0000000209057887 */ /* 0x000fc80008000000 */
[----:B------:R-:W-:-:S12]  /*0b80*/  USHF.L.U32 UR5, UR5, 0x2, URZ ;  /* 0x0000000205057899 */ /* 0x000fd800080006ff */
[----:B------:R-:W0:Y:S02]  /*0b90*/  LDCU UR6, c[0x2][UR5+0x18] ;  /* 0x00800300050677ac */ /* 0x000e240008000800 */
[----:B0-----:R-:W-:-:S10]  /*0ba0*/  USHF.R.S32.HI UR7, URZ, 0x1f, UR6 ;  /* 0x0000001fff077899 */ /* 0x001fd40008011406 */
.L_x_44:
[----:B------:R-:W-:Y:S05]  /*0bb0*/  BRXU UR6 -0xbc0                                  (*"BRANCH_TARGETS .L_x_14,.L_x_46,.L_x_47"*) ;  /* 0xfffffff406107958 */ /* 0x000fea000b83ffff */
.L_x_47:
[----:B------:R-:W-:Y:S01]  /*0bc0*/  UISETP.NE.AND UP0, UPT, UR9, 0x2, UPT ;  /* 0x000000020900788c */ /* 0x000fe2000bf05270 */
[----:B------:R-:W-:-:S03]  /*0bd0*/  UMOV UR5, 0x1 ;  /* 0x0000000100057882 */ /* 0x000fc60000000000 */
[----:B------:R-:W-:-:S06]  /*0be0*/  USEL UR5, UR5, 0x2, !UP0 ;  /* 0x0000000205057887 */ /* 0x000fcc000c000000 */
[----:B------:R-:W-:Y:S01]  /*0bf0*/  SHF.L.U32 R3, R0, UR5, RZ ;  /* 0x0000000500037c19 */ /* 0x000fe200080006ff */
[----:B------:R-:W-:Y:S06]  /*0c00*/  BRA `(.L_x_14) ;  /* 0x0000000000047947 */ /* 0x000fec0003800000 */
.L_x_46:
[----:B------:R-:W-:-:S07]  /*0c10*/  IMAD.MOV.U32 R3, RZ, RZ, R0 ;  /* 0x000000ffff037224 */ /* 0x000fce00078e0000 */
.L_x_14:
[----:B------:R-:W0:Y:S01]  /*0c20*/  LDC.64 R12, c[0x0][0x380] ;  /* 0x0000e000ff0c7b82 */ /* 0x000e220000000a00 */
[----:B------:R-:W-:Y:S01]  /*0c30*/  VIADDMNMX R5, R9, R22, UR12, PT ;  /* 0x0000000c09057e46 */ /* 0x000fe2000b800116 */
[----:B------:R-:W-:Y:S01]  /*0c40*/  BSSY.RECONVERGENT B1, `(.L_x_20) ;  /* 0x0000011000017945 */ /* 0x000fe20003800200 */
[C---:B------:R-:W-:Y:S02]  /*0c50*/  IADD3 R4, PT, PT, R22.reuse, R3, RZ ;  /* 0x0000000316047210 */ /* 0x040fe40007ffe0ff */
[-C--:B------:R-:W-:Y:S02]  /*0c60*/  ISETP.GE.AND P1, PT, R22, R5.reuse, PT ;  /* 0x000000051600720c */ /* 0x080fe40003f26270 */
[C---:B------:R-:W-:Y:S02]  /*0c70*/  ISETP.GE.AND P0, PT, R4.reuse, R5, PT ;  /* 0x000000050400720c */ /* 0x040fe40003f06270 */
[----:B------:R-:W-:-:S04]  /*0c80*/  VIMNMX R4, PT, PT, R4, UR12, PT ;  /* 0x0000000c04047c48 */ /* 0x000fc8000bfe0100 */
[----:B------:R-:W-:-:S05]  /*0c90*/  ISETP.GE.OR P0, PT, R22, R4, P0 ;  /* 0x000000041600720c */ /* 0x000fca0000706670 */
[----:B------:R-:W-:Y:S08]  /*0ca0*/  @P1 BRA `(.L_x_21) ;  /* 0x0000000000281947 */ /* 0x000ff00003800000 */
[----:B------:R-:W1:Y:S01]  /*0cb0*/  LDC.64 R2, c[0x0][0x380] ;  /* 0x0000e000ff027b82 */ /* 0x000e620000000a00 */
[----:B------:R-:W-:-:S07]  /*0cc0*/  IMAD.MOV.U32 R21, RZ, RZ, R22 ;  /* 0x000000ffff157224 */ /* 0x000fce00078e0016 */
[----:B------:R-:W2:Y:S02]  /*0cd0*/  LDC.64 R14, c[0x0][0x388] ;  /* 0x0000e200ff0e7b82 */ /* 0x000ea40000000a00 */
.L_x_22:
[----:B-1-3--:R-:W-:-:S06]  /*0ce0*/  IMAD.WIDE R18, R21, 0x4, R2 ;  /* 0x0000000415127825 */ /* 0x00afcc00078e0202 */
[----:B------:R-:W3:Y:S01]  /*0cf0*/  LDG.E R19, desc[UR10][R18.64] ;  /* 0x0000000a12137981 */ /* 0x000ee2000c1e1900 */
[----:B--2---:R-:W-:-:S04]  /*0d00*/  IMAD.WIDE R16, R21, 0x4, R14 ;  /* 0x0000000415107825 */ /* 0x004fc800078e020e */
[----:B------:R-:W-:-:S05]  /*0d10*/  VIADD R21, R21, 0x1 ;  /* 0x0000000115157836 */ /* 0x000fca0000000000 */
[----:B------:R-:W-:Y:S01]  /*0d20*/  ISETP.GE.AND P1, PT, R21, R5, PT ;  /* 0x000000051500720c */ /* 0x000fe20003f26270 */
[----:B---3--:R3:W-:-:S12]  /*0d30*/  STG.E desc[UR10][R16.64], R19 ;  /* 0x0000001310007986 */ /* 0x0087d8000c10190a */
[----:B------:R-:W-:Y:S05]  /*0d40*/  @!P1 BRA `(.L_x_22) ;  /* 0xfffffffc00e49947 */ /* 0x000fea000383ffff */
.L_x_21:
[----:B------:R-:W-:Y:S05]  /*0d50*/  BSYNC.RECONVERGENT B1 ;  /* 0x0000000000017941 */ /* 0x000fea0003800200 */
.L_x_20:
[----:B------:R-:W1:Y:S01]  /*0d60*/  LDC.64 R14, c[0x0][0x388] ;  /* 0x0000e200ff0e7b82 */ /* 0x000e620000000a00 */
[----:B------:R-:W-:Y:S01]  /*0d70*/  BSSY.RECONVERGENT B1, `(.L_x_23) ;  /* 0x0000018000017945 */ /* 0x000fe20003800200 */
[----:B------:R-:W-:Y:S01]  /*0d80*/  MOV R3, R22 ;  /* 0x0000001600037202 */ /* 0x000fe20000000f00 */
[----:B------:R-:W-:Y:S02]  /*0d90*/  IMAD.MOV.U32 R2, RZ, RZ, R22 ;  /* 0x000000ffff027224 */ /* 0x000fe400078e0016 */
[----:B------:R-:W-:Y:S01]  /*0da0*/  IMAD.MOV.U32 R0, RZ, RZ, R4 ;  /* 0x000000ffff007224 */ /* 0x000fe200078e0004 */
[----:B------:R-:W-:Y:S06]  /*0db0*/  @P0 BRA `(.L_x_24) ;  /* 0x00000000004c0947 */ /* 0x000fec0003800000 */
.L_x_25:
[----:B-1-3--:R-:W-:-:S04]  /*0dc0*/  IMAD.WIDE R16, R3, 0x4, R14 ;  /* 0x0000000403107825 */ /* 0x00afc800078e020e */
[----:B------:R-:W-:Y:S02]  /*0dd0*/  IMAD.WIDE R18, R0, 0x4, R14 ;  /* 0x0000000400127825 */ /* 0x000fe400078e020e */
[----:B------:R-:W2:Y:S04]  /*0de0*/  LDG.E R16, desc[UR10][R16.64] ;  /* 0x0000000a10107981 */ /* 0x000ea8000c1e1900 */
[----:B------:R-:W2:Y:S01]  /*0df0*/  LDG.E R19, desc[UR10][R18.64] ;  /* 0x0000000a12137981 */ /* 0x000ea2000c1e1900 */
[----:B0-----:R-:W-:Y:S01]  /*0e00*/  IMAD.WIDE R20, R2, 0x4, R12 ;  /* 0x0000000402147825 */ /* 0x001fe200078e020c */
[----:B------:R-:W-:-:S03]  /*0e10*/  IADD3 R25, PT, PT, R3, 0x1, RZ ;  /* 0x0000000103197810 */ /* 0x000fc60007ffe0ff */
[----:B------:R-:W-:Y:S02]  /*0e20*/  VIADD R26, R0, 0x1 ;  /* 0x00000001001a7836 */ /* 0x000fe40000000000 */
[----:B------:R-:W-:Y:S01]  /*0e30*/  VIADD R2, R2, 0x1 ;  /* 0x0000000102027836 */ /* 0x000fe20000000000 */
[CC--:B--2---:R-:W-:Y:S02]  /*0e40*/  ISETP.GE.AND P1, PT, R16.reuse, R19.reuse, PT ;  /* 0x000000131000720c */ /* 0x0c4fe40003f26270 */
[CC--:B------:R-:W-:Y:S02]  /*0e50*/  ISETP.GE.AND P0, PT, R16.reuse, R19.reuse, PT ;  /* 0x000000131000720c */ /* 0x0c0fe40003f06270 */
[----:B------:R-:W-:-:S05]  /*0e60*/  VIMNMX R27, PT, PT, R16, R19, PT ;  /* 0x00000013101b7248 */ /* 0x000fca0003fe0100 */
[----:B------:R2:W-:Y:S04]  /*0e70*/  STG.E desc[UR10][R20.64], R27 ;  /* 0x0000001b14007986 */ /* 0x0005e8000c10190a */
[----:B------:R-:W-:Y:S02]  /*0e80*/  @P1 IMAD.MOV R25, RZ, RZ, R3 ;  /* 0x000000ffff191224 */ /* 0x000fe400078e0203 */
[----:B------:R-:W-:Y:S02]  /*0e90*/  @!P0 IADD3 R26, PT, PT, R0, RZ, RZ ;  /* 0x000000ff001a8210 */ /* 0x000fe40007ffe0ff */
[----:B------:R-:W-:Y:S01]  /*0ea0*/  IMAD.MOV.U32 R3, RZ, RZ, R25 ;  /* 0x000000ffff037224 */ /* 0x000fe200078e0019 */
[----:B------:R-:W-:Y:S02]  /*0eb0*/  ISETP.LT.AND P1, PT, R25, R4, PT ;  /* 0x000000041900720c */ /* 0x000fe40003f21270 */
[----:B------:R-:W-:-:S02]  /*0ec0*/  ISETP.GE.AND P0, PT, R26, R5, PT ;  /* 0x000000051a00720c */ /* 0x000fc40003f06270 */
[----:B------:R-:W-:-:S11]  /*0ed0*/  MOV R0, R26 ;  /* 0x0000001a00007202 */ /* 0x000fd60000000f00 */
[----:B--2---:R-:W-:Y:S05]  /*0ee0*/  @!P0 BRA P1, `(.L_x_25) ;  /* 0xfffffffc00b48947 */ /* 0x004fea000083ffff */
.L_x_24:
[----:B------:R-:W-:Y:S05]  /*0ef0*/  BSYNC.RECONVERGENT B1 ;  /* 0x0000000000017941 */ /* 0x000fea0003800200 */
.L_x_23:
[----:B------:R-:W-:Y:S01]  /*0f00*/  ISETP.GE.AND P0, PT, R3, R4, PT ;  /* 0x000000040300720c */ /* 0x000fe20003f06270 */
[----:B------:R-:W-:Y:S01]  /*0f10*/  BSSY.RECONVERGENT B1, `(.L_x_26) ;  /* 0x0000031000017945 */ /* 0x000fe20003800200 */
[----:B---3--:R-:W-:-:S11]  /*0f20*/  IMAD.MOV.U32 R17, RZ, RZ, R2 ;  /* 0x000000ffff117224 */ /* 0x008fd600078e0002 */
[----:B------:R-:W-:Y:S05]  /*0f30*/  @P0 BRA `(.L_x_27) ;  /* 0x0000000000b80947 */ /* 0x000fea0003800000 */
[--C-:B0-----:R-:W-:Y:S01]  /*0f40*/  IMAD.IADD R12, R4, 0x1, -R3.reuse ;  /* 0x00000001040c7824 */ /* 0x101fe200078e0a03 */
[----:B------:R-:W-:Y:S01]  /*0f50*/  BSSY.RECONVERGENT B2, `(.L_x_28) ;  /* 0x0000019000027945 */ /* 0x000fe20003800200 */
[----:B------:R-:W-:Y:S01]  /*0f60*/  MOV R17, R2 ;  /* 0x0000000200117202 */ /* 0x000fe20000000f00 */
[----:B------:R-:W-:Y:S02]  /*0f70*/  IMAD.MOV.U32 R19, RZ, RZ, R3 ;  /* 0x000000ffff137224 */ /* 0x000fe400078e0003 */
[----:B------:R-:W-:-:S13]  /*0f80*/  LOP3.LUT P0, R16, R12, 0x3, RZ, 0xc0, !PT ;  /* 0x000000030c107812 */ /* 0x000fda000780c0ff */
[----:B------:R-:W-:Y:S05]  /*0f90*/  @!P0 BRA `(.L_x_29) ;  /* 0x0000000000508947 */ /* 0x000fea0003800000 */
[----:B------:R-:W0:Y:S08]  /*0fa0*/  LDC.64 R12, c[0x0][0x388] ;  /* 0x0000e200ff0c7b82 */ /* 0x000e300000000a00 */
[----:B-1----:R-:W1:Y:S01]  /*0fb0*/  LDC.64 R14, c[0x0][0x380] ;  /* 0x0000e000ff0e7b82 */ /* 0x002e620000000a00 */
[----:B0-----:R-:W-:-:S05]  /*0fc0*/  IMAD.WIDE R12, R3, 0x4, R12 ;  /* 0x00000004030c7825 */ /* 0x001fca00078e020c */
[----:B------:R-:W2:Y:S01]  /*0fd0*/  LDG.E R21, desc[UR10][R12.64] ;  /* 0x0000000a0c157981 */ /* 0x000ea2000c1e1900 */
[----:B------:R-:W-:Y:S01]  /*0fe0*/  ISETP.NE.AND P0, PT, R16, 0x1, PT ;  /* 0x000000011000780c */ /* 0x000fe20003f05270 */
[----:B------:R-:W-:Y:S01]  /*0ff0*/  VIADD R19, R3, 0x1 ;  /* 0x0000000103137836 */ /* 0x000fe20000000000 */
[C---:B------:R-:W-:Y:S01]  /*1000*/  IADD3 R17, PT, PT, R2.reuse, 0x1, RZ ;  /* 0x0000000102117810 */ /* 0x040fe20007ffe0ff */
[----:B-1----:R-:W-:-:S05]  /*1010*/  IMAD.WIDE R14, R2, 0x4, R14 ;  /* 0x00000004020e7825 */ /* 0x002fca00078e020e */
[----:B--2---:R0:W-:Y:S05]  /*1020*/  STG.E desc[UR10][R14.64], R21 ;  /* 0x000000150e007986 */ /* 0x0041ea000c10190a */
[----:B------:R-:W-:Y:S05]  /*1030*/  @!P0 BRA `(.L_x_29) ;  /* 0x0000000000288947 */ /* 0x000fea0003800000 */
[----:B0-----:R-:W2:Y:S01]  /*1040*/  LDG.E R21, desc[UR10][R12.64+0x4] ;  /* 0x0000040a0c157981 */ /* 0x001ea2000c1e1900 */
[----:B------:R-:W-:Y:S01]  /*1050*/  ISETP.NE.AND P0, PT, R16, 0x2, PT ;  /* 0x000000021000780c */ /* 0x000fe20003f05270 */
[----:B------:R-:W-:Y:S02]  /*1060*/  VIADD R19, R3, 0x2 ;  /* 0x0000000203137836 */ /* 0x000fe40000000000 */
[----:B------:R-:W-:Y:S01]  /*1070*/  VIADD R17, R2, 0x2 ;  /* 0x0000000202117836 */ /* 0x000fe20000000000 */
[----:B--2---:R2:W-:Y:S09]  /*1080*/  STG.E desc[UR10][R14.64+0x4], R21 ;  /* 0x000004150e007986 */ /* 0x0045f2000c10190a */
[----:B------:R-:W-:Y:S05]  /*1090*/  @!P0 BRA `(.L_x_29) ;  /* 0x0000000000108947 */ /* 0x000fea0003800000 */
[----:B------:R-:W3:Y:S01]  /*10a0*/  LDG.E R13, desc[UR10][R12.64+0x8] ;  /* 0x0000080a0c0d7981 */ /* 0x000ee2000c1e1900 */
[----:B------:R-:W-:Y:S01]  /*10b0*/  IADD3 R17, PT, PT, R2, 0x3, RZ ;  /* 0x0000000302117810 */ /* 0x000fe20007ffe0ff */
[----:B------:R-:W-:Y:S02]  /*10c0*/  VIADD R19, R3, 0x3 ;  /* 0x0000000303137836 */ /* 0x000fe40000000000 */
[----:B---3--:R3:W-:Y:S05]  /*10d0*/  STG.E desc[UR10][R14.64+0x8], R13 ;  /* 0x0000080d0e007986 */ /* 0x0087ea000c10190a */
.L_x_29:
[----:B------:R-:W-:Y:S05]  /*10e0*/  BSYNC.RECONVERGENT B2 ;  /* 0x0000000000027941 */ /* 0x000fea0003800200 */
.L_x_28:
[----:B------:R-:W-:-:S05]  /*10f0*/  IMAD.IADD R2, R3, 0x1, -R4 ;  /* 0x0000000103027824 */ /* 0x000fca00078e0a04 */
[----:B------:R-:W-:-:S13]  /*1100*/  ISETP.GT.U32.AND P0, PT, R2, -0x4, PT ;  /* 0xfffffffc0200780c */ /* 0x000fda0003f04070 */
[----:B------:R-:W-:Y:S05]  /*1110*/  @P0 BRA `(.L_x_27) ;  /* 0x0000000000400947 */ /* 0x000fea0003800000 */
.L_x_30:
[----:B----4-:R-:W4:Y:S08]  /*1120*/  LDC.64 R2, c[0x0][0x388] ;  /* 0x0000e200ff027b82 */ /* 0x010f300000000a00 */
[----:B---3--:R-:W3:Y:S01]  /*1130*/  LDC.64 R12, c[0x0][0x380] ;  /* 0x0000e000ff0c7b82 */ /* 0x008ee20000000a00 */
[----:B----4-:R-:W-:-:S05]  /*1140*/  IMAD.WIDE R2, R19, 0x4, R2 ;  /* 0x0000000413027825 */ /* 0x010fca00078e0202 */
[----:B012---:R-:W2:Y:S01]  /*1150*/  LDG.E R15, desc[UR10][R2.64] ;  /* 0x0000000a020f7981 */ /* 0x007ea2000c1e1900 */
[----:B---3--:R-:W-:-:S05]  /*1160*/  IMAD.WIDE R12, R17, 0x4, R12 ;  /* 0x00000004110c7825 */ /* 0x008fca00078e020c */
[----:B--2---:R4:W-:Y:S04]  /*1170*/  STG.E desc[UR10][R12.64], R15 ;  /* 0x0000000f0c007986 */ /* 0x0049e8000c10190a */
[----:B------:R-:W2:Y:S04]  /*1180*/  LDG.E R21, desc[UR10][R2.64+0x4] ;  /* 0x0000040a02157981 */ /* 0x000ea8000c1e1900 */
[----:B--2---:R4:W-:Y:S04]  /*1190*/  STG.E desc[UR10][R12.64+0x4], R21 ;  /* 0x000004150c007986 */ /* 0x0049e8000c10190a */
[----:B------:R-:W2:Y:S04]  /*11a0*/  LDG.E R25, desc[UR10][R2.64+0x8] ;  /* 0x0000080a02197981 */ /* 0x000ea8000c1e1900 */
[----:B--2---:R4:W-:Y:S04]  /*11b0*/  STG.E desc[UR10][R12.64+0x8], R25 ;  /* 0x000008190c007986 */ /* 0x0049e8000c10190a */
[----:B------:R-:W2:Y:S01]  /*11c0*/  LDG.E R27, desc[UR10][R2.64+0xc] ;  /* 0x00000c0a021b7981 */ /* 0x000ea2000c1e1900 */
[----:B------:R-:W-:Y:S01]  /*11d0*/  IADD3 R19, PT, PT, R19, 0x4, RZ ;  /* 0x0000000413137810 */ /* 0x000fe20007ffe0ff */
[----:B------:R-:W-:-:S03]  /*11e0*/  VIADD R17, R17, 0x4 ;  /* 0x0000000411117836 */ /* 0x000fc60000000000 */
[----:B------:R-:W-:Y:S01]  /*11f0*/  ISETP.NE.AND P0, PT, R19, R4, PT ;  /* 0x000000041300720c */ /* 0x000fe20003f05270 */
[----:B--2---:R4:W-:-:S12]  /*1200*/  STG.E desc[UR10][R12.64+0xc], R27 ;  /* 0x00000c1b0c007986 */ /* 0x0049d8000c10190a */
[----:B------:R-:W-:Y:S05]  /*1210*/  @P0 BRA `(.L_x_30) ;  /* 0xfffffffc00c00947 */ /* 0x000fea000383ffff */
.L_x_27:
[----:B------:R-:W-:Y:S05]  /*1220*/  BSYNC.RECONVERGENT B1 ;  /* 0x0000000000017941 */ /* 0x000fea0003800200 */
.L_x_26:
[----:B------:R-:W-:-:S13]  /*1230*/  ISETP.GE.AND P0, PT, R0, R5, PT ;  /* 0x000000050000720c */ /* 0x000fda0003f06270 */
[----:B------:R-:W-:Y:S05]  /*1240*/  @P0 BRA `(.L_x_13) ;  /* 0x0000000000b80947 */ /* 0x000fea0003800000 */
[----:B------:R-:W-:Y:S01]  /*1250*/  IMAD.IADD R2, R5, 0x1, -R0 ;  /* 0x0000000105027824 */ /* 0x000fe200078e0a00 */
[----:B------:R-:W-:Y:S01]  /*1260*/  BSSY.RECONVERGENT B1, `(.L_x_31) ;  /* 0x0000019000017945 */ /* 0x000fe20003800200 */
[----:B------:R-:W-:Y:S01]  /*1270*/  MOV R4, R0 ;  /* 0x0000000000047202 */ /* 0x000fe20000000f00 */
[----:B01234-:R-:W-:Y:S02]  /*1280*/  IMAD.MOV.U32 R15, RZ, RZ, R17 ;  /* 0x000000ffff0f7224 */ /* 0x01ffe400078e0011 */
[----:B------:R-:W-:-:S13]  /*1290*/  LOP3.LUT P0, R14, R2, 0x3, RZ, 0xc0, !PT ;  /* 0x00000003020e7812 */ /* 0x000fda000780c0ff */
[----:B------:R-:W-:Y:S05]  /*12a0*/  @!P0 BRA `(.L_x_32) ;  /* 0x0000000000508947 */ /* 0x000fea0003800000 */
[----:B------:R-:W0:Y:S08]  /*12b0*/  LDC.64 R2, c[0x0][0x388] ;  /* 0x0000e200ff027b82 */ /* 0x000e300000000a00 */
[----:B------:R-:W1:Y:S01]  /*12c0*/  LDC.64 R12, c[0x0][0x380] ;  /* 0x0000e000ff0c7b82 */ /* 0x000e620000000a00 */
        /* <DEDUP_REMOVED lines=14> */
[----:B------:R-:W2:Y:S01]  /*13b0*/  LDG.E R3, desc[UR10][R2.64+0x8] ;  /* 0x0000080a02037981 */ /* 0x000ea2000c1e1900 */
[----:B------:R-:W-:Y:S01]  /*13c0*/  IADD3 R15, PT, PT, R17, 0x3, RZ ;  /* 0x00000003110f7810 */ /* 0x000fe20007ffe0ff */
[----:B------:R-:W-:Y:S02]  /*13d0*/  VIADD R4, R0, 0x3 ;  /* 0x0000000300047836 */ /* 0x000fe40000000000 */
[----:B--2---:R2:W-:Y:S05]  /*13e0*/  STG.E desc[UR10][R12.64+0x8], R3 ;  /* 0x000008030c007986 */ /* 0x0045ea000c10190a */
.L_x_32:
[----:B------:R-:W-:Y:S05]  /*13f0*/  BSYNC.RECONVERGENT B1 ;  /* 0x0000000000017941 */ /* 0x000fea0003800200 */
.L_x_31:
[----:B------:R-:W-:-:S05]  /*1400*/  IMAD.IADD R0, R0, 0x1, -R5 ;  /* 0x0000000100007824 */ /* 0x000fca00078e0a05 */
[----:B------:R-:W-:-:S13]  /*1410*/  ISETP.GT.U32.AND P0, PT, R0, -0x4, PT ;  /* 0xfffffffc0000780c */ /* 0x000fda0003f04070 */
[----:B------:R-:W-:Y:S05]  /*1420*/  @P0 BRA `(.L_x_13) ;  /* 0x0000000000400947 */ /* 0x000fea0003800000 */
.L_x_33:
[----:B--2---:R-:W2:Y:S08]  /*1430*/  LDC.64 R2, c[0x0][0x388] ;  /* 0x0000e200ff027b82 */ /* 0x004eb00000000a00 */
[----:B01----:R-:W0:Y:S01]  /*1440*/  LDC.64 R12, c[0x0][0x380] ;  /* 0x0000e000ff0c7b82 */ /* 0x003e220000000a00 */
[----:B--2---:R-:W-:-:S05]  /*1450*/  IMAD.WIDE R2, R4, 0x4, R2 ;  /* 0x0000000404027825 */ /* 0x004fca00078e0202 */
[----:B------:R-:W2:Y:S01]  /*1460*/  LDG.E R17, desc[UR10][R2.64] ;  /* 0x0000000a02117981 */ /* 0x000ea2000c1e1900 */
[----:B0-----:R-:W-:-:S05]  /*1470*/  IMAD.WIDE R12, R15, 0x4, R12 ;  /* 0x000000040f0c7825 */ /* 0x001fca00078e020c */
        /* <DEDUP_REMOVED lines=11> */
.L_x_13:
[----:B------:R-:W-:Y:S05]  /*1530*/  BSYNC.RECONVERGENT B0 ;  /* 0x0000000000007941 */ /* 0x000fea0003800200 */
.L_x_12:
[----:B------:R-:W-:Y:S01]  /*1540*/  BAR.SYNC.DEFER_BLOCKING 0x0 ;  /* 0x0000000000007b1d */ /* 0x000fe20000010000 */
[----:B------:R-:W-:Y:S02]  /*1550*/  UIADD3 UR8, UPT, UPT, UR8, 0x1, URZ ;  /* 0x0000000108087890 */ /* 0x000fe4000fffe0ff */
[----:B------:R-:W-:-:S03]  /*1560*/  UIADD3 UR4, UPT, UPT, UR4, 0x1, URZ ;  /* 0x0000000104047890 */ /* 0x000fc6000fffe0ff */
[----:B------:R-:W-:Y:S09]  /*1570*/  BRA `(.L_x_34) ;  /* 0xffffffec00547947 */ /* 0x000ff2000383ffff */
.L_x_35:
[----:B------:R-:W-:-:S00]  /*1580*/  BRA `(.L_x_35) ;  /* 0xfffffffc00fc7947 */ /* 0x000fc0000383ffff */
[----:B------:R-:W-:-:S00]  /*1590*/  NOP ;  /* 0x0000000000007918 */ /* 0x000fc00000000000 */
        /* <DEDUP_REMOVED lines=14> */
.L_x_48:


//--------------------- .nv.shared.reserved.0     --------------------------
	.section	.nv.shared.reserved.0,"aw",@nobits
	.weak		__nv_reservedSMEM_offset_0_alias
	.size		__nv_reservedSMEM_offset_0_alias, 0, 64
	.other		__nv_reservedSMEM_offset_0_alias,@"STO_CUDA_RESERVED_SHARED STV_DEFAULT"
__nv_reservedSMEM_offset_0_alias:
	.zero		0
	.zero		64


//--------------------- .nv.constant0._Z5msortPiS_i --------------------------
	.section	.nv.constant0._Z5msortPiS_i,"a",@progbits
	.sectionflags	@""
	.align	4
.nv.constant0._Z5msortPiS_i:
	.zero		916


//--------------------- SYMBOLS --------------------------

	.type		.nv.reservedSmem.offset0,@object
	.size		.nv.reservedSmem.offset0,0x4
